//
// Generated by NVIDIA NVVM Compiler
//
// Compiler Build ID: CL-36424714
// Cuda compilation tools, release 13.0, V13.0.88
// Based on NVVM 20.0.0
//

.version 9.0
.target sm_100
.address_size 64

	// .globl	_Z9vectorAddPKiS0_Pii

.visible .entry _Z9vectorAddPKiS0_Pii(
	.param .u64 .ptr .align 1 _Z9vectorAddPKiS0_Pii_param_0,
	.param .u64 .ptr .align 1 _Z9vectorAddPKiS0_Pii_param_1,
	.param .u64 .ptr .align 1 _Z9vectorAddPKiS0_Pii_param_2,
	.param .u32 _Z9vectorAddPKiS0_Pii_param_3
)
{
	.reg .pred 	%p<2>;
	.reg .b32 	%r<9>;
	.reg .b64 	%rd<11>;

	ld.param.u64 	%rd1, [_Z9vectorAddPKiS0_Pii_param_0];
	ld.param.u64 	%rd2, [_Z9vectorAddPKiS0_Pii_param_1];
	ld.param.u64 	%rd3, [_Z9vectorAddPKiS0_Pii_param_2];
	ld.param.u32 	%r2, [_Z9vectorAddPKiS0_Pii_param_3];
	mov.u32 	%r3, %ctaid.x;
	mov.u32 	%r4, %ntid.x;
	mov.u32 	%r5, %tid.x;
	mad.lo.s32 	%r1, %r3, %r4, %r5;
	setp.ge.s32 	%p1, %r1, %r2;
	@%p1 bra 	$L__BB0_2;
	cvta.to.global.u64 	%rd4, %rd1;
	cvta.to.global.u64 	%rd5, %rd2;
	cvta.to.global.u64 	%rd6, %rd3;
	mul.wide.s32 	%rd7, %r1, 4;
	add.s64 	%rd8, %rd4, %rd7;
	ld.global.u32 	%r6, [%rd8];
	add.s64 	%rd9, %rd5, %rd7;
	ld.global.u32 	%r7, [%rd9];
	add.s32 	%r8, %r7, %r6;
	add.s64 	%rd10, %rd6, %rd7;
	st.global.u32 	[%rd10], %r8;
$L__BB0_2:
	ret;

}


// ===== COMPILED SASS (sm_100) =====

	.target	sm_100

	.elftype	@"ET_EXEC"


//--------------------- .note.nv.tkinfo           --------------------------
	.section	.note.nv.tkinfo,"",@"SHT_NOTE"
	.sectionflags	@"SHF_NOTE_NV_TKINFO"
	.tkinfo
        /*0018*/ 	.word	0x00000002
        /*0030*/ 	.string	""
        /*0030*/ 	.string	"ptxas"
        /*0030*/ 	.string	"Cuda compilation tools, release 13.0, V13.0.88"
        /*0030*/ 	.string	"Build cuda_13.0.r13.0/compiler.36424714_0"
        /*0030*/ 	.string	"-arch sm_100 -m 64 "



//--------------------- .note.nv.cuinfo           --------------------------
	.section	.note.nv.cuinfo,"",@"SHT_NOTE"
	.sectionflags	@"SHF_NOTE_NV_CUINFO"
        /*0018*/ 	.short	0x0002
        /*001a*/ 	.short	0x0064
        /*001c*/ 	.short	0x0082
	.zero		2


//--------------------- .nv.info                  --------------------------
	.section	.nv.info,"",@"SHT_CUDA_INFO"
	.align	4


	//----- nvinfo : EIATTR_REGCOUNT
	.align		4
        /*0000*/ 	.byte	0x04, 0x2f
        /*0002*/ 	.short	(.L_1 - .L_0)
	.align		4
.L_0:
        /*0004*/ 	.word	index@(_Z9vectorAddPKiS0_Pii)
        /*0008*/ 	.word	0x0000000c


	//----- nvinfo : EIATTR_FRAME_SIZE
	.align		4
.L_1:
        /*000c*/ 	.byte	0x04, 0x11
        /*000e*/ 	.short	(.L_3 - .L_2)
	.align		4
.L_2:
        /*0010*/ 	.word	index@(_Z9vectorAddPKiS0_Pii)
        /*0014*/ 	.word	0x00000000


	//----- nvinfo : EIATTR_MIN_STACK_SIZE
	.align		4
.L_3:
        /*0018*/ 	.byte	0x04, 0x12
        /*001a*/ 	.short	(.L_5 - .L_4)
	.align		4
.L_4:
        /*001c*/ 	.word	index@(_Z9vectorAddPKiS0_Pii)
        /*0020*/ 	.word	0x00000000
.L_5:


//--------------------- .nv.compat                --------------------------
	.section	.nv.compat,"",@"SHT_CUDA_COMPAT_INFO"
	.align	4
        /*0000*/ 	.byte	0x02, 0x09, 0x00, 0x00, 0x02, 0x02, 0x01, 0x00, 0x02, 0x05, 0x05, 0x00, 0x03, 0x07, 0x01, 0x01
        /*0010*/ 	.byte	0x02, 0x03, 0x00, 0x00, 0x02, 0x06, 0x01, 0x00, 0x04, 0x0b, 0x08, 0x00, 0x09, 0x00, 0x00, 0x00
        /*0020*/ 	.byte	0x00, 0x00, 0x00, 0x00


//--------------------- .nv.info._Z9vectorAddPKiS0_Pii --------------------------
	.section	.nv.info._Z9vectorAddPKiS0_Pii,"",@"SHT_CUDA_INFO"
	.sectionflags	@""
	.align	4


	//----- nvinfo : EIATTR_CUDA_API_VERSION
	.align		4
        /*0000*/ 	.byte	0x04, 0x37
        /*0002*/ 	.short	(.L_7 - .L_6)
.L_6:
        /*0004*/ 	.word	0x00000082


	//----- nvinfo : EIATTR_KPARAM_INFO
	.align		4
.L_7:
        /*0008*/ 	.byte	0x04, 0x17
        /*000a*/ 	.short	(.L_9 - .L_8)
.L_8:
        /*000c*/ 	.word	0x00000000
        /*0010*/ 	.short	0x0003
        /*0012*/ 	.short	0x0018
        /*0014*/ 	.byte	0x00, 0xf0, 0x11, 0x00


	//----- nvinfo : EIATTR_KPARAM_INFO
	.align		4
.L_9:
        /*0018*/ 	.byte	0x04, 0x17
        /*001a*/ 	.short	(.L_11 - .L_10)
.L_10:
        /*001c*/ 	.word	0x00000000
        /*0020*/ 	.short	0x0002
        /*0022*/ 	.short	0x0010
        /*0024*/ 	.byte	0x00, 0xf5, 0x21, 0x00


	//----- nvinfo : EIATTR_KPARAM_INFO
	.align		4
.L_11:
        /*0028*/ 	.byte	0x04, 0x17
        /*002a*/ 	.short	(.L_13 - .L_12)
.L_12:
        /*002c*/ 	.word	0x00000000
        /*0030*/ 	.short	0x0001
        /*0032*/ 	.short	0x0008
        /*0034*/ 	.byte	0x00, 0xf5, 0x21, 0x00


	//----- nvinfo : EIATTR_KPARAM_INFO
	.align		4
.L_13:
        /*0038*/ 	.byte	0x04, 0x17
        /*003a*/ 	.short	(.L_15 - .L_14)
.L_14:
        /*003c*/ 	.word	0x00000000
        /*0040*/ 	.short	0x0000
        /*0042*/ 	.short	0x0000
        /*0044*/ 	.byte	0x00, 0xf5, 0x21, 0x00


	//----- nvinfo : EIATTR_SPARSE_MMA_MASK
	.align		4
.L_15:
        /*0048*/ 	.byte	0x03, 0x50
        /*004a*/ 	.short	0x0000


	//----- nvinfo : EIATTR_MAXREG_COUNT
	.align		4
        /*004c*/ 	.byte	0x03, 0x1b
        /*004e*/ 	.short	0x00ff


	//----- nvinfo : EIATTR_MERCURY_ISA_VERSION
	.align		4
        /*0050*/ 	.byte	0x03, 0x5f
        /*0052*/ 	.short	0x0101


	//----- nvinfo : EIATTR_VRC_CTA_INIT_COUNT
	.align		4
        /*0054*/ 	.byte	0x02, 0x4a
	.zero		1
	.zero		1


	//----- nvinfo : EIATTR_EXIT_INSTR_OFFSETS
	.align		4
        /*0058*/ 	.byte	0x04, 0x1c
        /*005a*/ 	.short	(.L_17 - .L_16)


	//   ....[0]....
.L_16:
        /*005c*/ 	.word	0x00000070


	//   ....[1]....
        /*0060*/ 	.word	0x00000130


	//----- nvinfo : EIATTR_CBANK_PARAM_SIZE
	.align		4
.L_17:
        /*0064*/ 	.byte	0x03, 0x19
        /*0066*/ 	.short	0x001c


	//----- nvinfo : EIATTR_PARAM_CBANK
	.align		4
        /*0068*/ 	.byte	0x04, 0x0a
        /*006a*/ 	.short	(.L_19 - .L_18)
	.align		4
.L_18:
        /*006c*/ 	.word	index@(.nv.constant0._Z9vectorAddPKiS0_Pii)
        /*0070*/ 	.short	0x0380
        /*0072*/ 	.short	0x001c


	//----- nvinfo : EIATTR_SW_WAR
	.align		4
.L_19:
        /*0074*/ 	.byte	0x04, 0x36
        /*0076*/ 	.short	(.L_21 - .L_20)
.L_20:
        /*0078*/ 	.word	0x00000008
.L_21:


//--------------------- .nv.callgraph             --------------------------
	.section	.nv.callgraph,"",@"SHT_CUDA_CALLGRAPH"
	.align	4
	.sectionentsize	8
	.align		4
        /*0000*/ 	.word	0x00000000
	.align		4
        /*0004*/ 	.word	0xffffffff
	.align		4
        /*0008*/ 	.word	0x00000000
	.align		4
        /*000c*/ 	.word	0xfffffffe
	.align		4
        /*0010*/ 	.word	0x00000000
	.align		4
        /*0014*/ 	.word	0xfffffffd
	.align		4
        /*0018*/ 	.word	0x00000000
	.align		4
        /*001c*/ 	.word	0xfffffffc


//--------------------- .text._Z9vectorAddPKiS0_Pii --------------------------
	.section	.text._Z9vectorAddPKiS0_Pii,"ax",@progbits
	.align	128
        .global         _Z9vectorAddPKiS0_Pii
        .type           _Z9vectorAddPKiS0_Pii,@function
        .size           _Z9vectorAddPKiS0_Pii,(.L_x_1 - _Z9vectorAddPKiS0_Pii)
        .other          _Z9vectorAddPKiS0_Pii,@"STO_CUDA_ENTRY STV_DEFAULT"
_Z9vectorAddPKiS0_Pii:
.text._Z9vectorAddPKiS0_Pii:
[----:B------:R-:W-:Y:S01]  /*0000*/  LDC R1, c[0x0][0x37c] ;  /* 0x0000df00ff017b82 */ /* 0x000fe20000000800 */
[----:B------:R-:W0:Y:S07]  /*0010*/  S2R R0, SR_TID.X ;  /* 0x0000000000007919 */ /* 0x000e2e0000002100 */
[----:B------:R-:W0:Y:S01]  /*0020*/  S2UR UR4, SR_CTAID.X ;  /* 0x00000000000479c3 */ /* 0x000e220000002500 */
[----:B------:R-:W1:Y:S07]  /*0030*/  LDCU UR5, c[0x0][0x398] ;  /* 0x00007300ff0577ac */ /* 0x000e6e0008000800 */
[----:B------:R-:W0:Y:S02]  /*0040*/  LDC R9, c[0x0][0x360] ;  /* 0x0000d800ff097b82 */ /* 0x000e240000000800 */
[----:B0-----:R-:W-:-:S05]  /*0050*/  IMAD R9, R9, UR4, R0 ;  /* 0x0000000409097c24 */ /* 0x001fca000f8e0200 */
[----:B-1----:R-:W-:-:S13]  /*0060*/  ISETP.GE.AND P0, PT, R9, UR5, PT ;  /* 0x0000000509007c0c */ /* 0x002fda000bf06270 */
[----:B------:R-:W-:Y:S05]  /*0070*/  @P0 EXIT ;  /* 0x000000000000094d */ /* 0x000fea0003800000 */
[----:B------:R-:W0:Y:S01]  /*0080*/  LDC.64 R2, c[0x0][0x380] ;  /* 0x0000e000ff027b82 */ /* 0x000e220000000a00 */
[----:B------:R-:W1:Y:S07]  /*0090*/  LDCU.64 UR4, c[0x0][0x358] ;  /* 0x00006b00ff0477ac */ /* 0x000e6e0008000a00 */
[----:B------:R-:W2:Y:S08]  /*00a0*/  LDC.64 R4, c[0x0][0x388] ;  /* 0x0000e200ff047b82 */ /* 0x000eb00000000a00 */
[----:B------:R-:W3:Y:S01]  /*00b0*/  LDC.64 R6, c[0x0][0x390] ;  /* 0x0000e400ff067b82 */ /* 0x000ee20000000a00 */
[----:B0-----:R-:W-:-:S06]  /*00c0*/  IMAD.WIDE R2, R9, 0x4, R2 ;  /* 0x0000000409027825 */ /* 0x001fcc00078e0202 */
[----:B-1----:R-:W4:Y:S01]  /*00d0*/  LDG.E R2, desc[UR4][R2.64] ;  /* 0x0000000402027981 */ /* 0x002f22000c1e1900 */
[----:B--2---:R-:W-:-:S06]  /*00e0*/  IMAD.WIDE R4, R9, 0x4, R4 ;  /* 0x0000000409047825 */ /* 0x004fcc00078e0204 */
[----:B------:R-:W4:Y:S01]  /*00f0*/  LDG.E R5, desc[UR4][R4.64] ;  /* 0x0000000404057981 */ /* 0x000f22000c1e1900 */
[----:B---3--:R-:W-:Y:S01]  /*0100*/  IMAD.WIDE R6, R9, 0x4, R6 ;  /* 0x0000000409067825 */ /* 0x008fe200078e0206 */
[----:B----4-:R-:W-:-:S05]  /*0110*/  IADD3 R9, PT, PT, R2, R5, RZ ;  /* 0x0000000502097210 */ /* 0x010fca0007ffe0ff */
[----:B------:R-:W-:Y:S01]  /*0120*/  STG.E desc[UR4][R6.64], R9 ;  /* 0x0000000906007986 */ /* 0x000fe2000c101904 */
[----:B------:R-:W-:Y:S05]  /*0130*/  EXIT ;  /* 0x000000000000794d */ /* 0x000fea0003800000 */
.L_x_0:
[----:B------:R-:W-:-:S00]  /*0140*/  BRA `(.L_x_0) ;  /* 0xfffffffc00fc7947 */ /* 0x000fc0000383ffff */
[----:B------:R-:W-:-:S00]  /*0150*/  NOP ;  /* 0x0000000000007918 */ /* 0x000fc00000000000 */
        /* <DEDUP_REMOVED lines=10> */
.L_x_1:


//--------------------- .nv.shared.reserved.0     --------------------------
	.section	.nv.shared.reserved.0,"aw",@nobits
	.weak		__nv_reservedSMEM_offset_0_alias
	.size		__nv_reservedSMEM_offset_0_alias, 0, 64
	.other		__nv_reservedSMEM_offset_0_alias,@"STO_CUDA_RESERVED_SHARED STV_DEFAULT"
__nv_reservedSMEM_offset_0_alias:
	.zero		0
	.zero		64


//--------------------- .nv.constant0._Z9vectorAddPKiS0_Pii --------------------------
	.section	.nv.constant0._Z9vectorAddPKiS0_Pii,"a",@progbits
	.sectionflags	@""
	.align	4
.nv.constant0._Z9vectorAddPKiS0_Pii:
	.zero		924


//--------------------- SYMBOLS --------------------------

	.type		.nv.reservedSmem.offset0,@object
	.size		.nv.reservedSmem.offset0,0x4
